	.headerflags	@"EF_CUDA_TEXMODE_UNIFIED EF_CUDA_64BIT_ADDRESS EF_CUDA_ACCELERATORS EF_CUDA_SM90 EF_CUDA_VIRTUAL_SM(EF_CUDA_SM90)"
	.elftype	@"ET_EXEC"


//--------------------- .nv.info                  --------------------------
	.section	.nv.info,"",@"SHT_CUDA_INFO"
	.align	4


	//----- nvinfo : EIATTR_REGCOUNT
	.align		4
        /*0000*/ 	.byte	0x04, 0x2f
        /*0002*/ 	.short	(.L_3 - .L_2)
	.align		4
.L_2:
        /*0004*/ 	.word	index@(triton_poi_fused__native_batch_norm_legit_no_training_relu_36)
        /*0008*/ 	.word	0x00000020


	//----- nvinfo : EIATTR_MIN_STACK_SIZE
	.align		4
.L_3:
        /*000c*/ 	.byte	0x04, 0x12
        /*000e*/ 	.short	(.L_5 - .L_4)
	.align		4
.L_4:
        /*0010*/ 	.word	index@(triton_poi_fused__native_batch_norm_legit_no_training_relu_36)
        /*0014*/ 	.word	0x00000000


	//----- nvinfo : EIATTR_FRAME_SIZE
	.align		4
.L_5:
        /*0018*/ 	.byte	0x04, 0x11
        /*001a*/ 	.short	(.L_7 - .L_6)
	.align		4
.L_6:
        /*001c*/ 	.word	index@(triton_poi_fused__native_batch_norm_legit_no_training_relu_36)
        /*0020*/ 	.word	0x00000000


	//----- nvinfo : EIATTR_MIN_STACK_SIZE
	.align		4
.L_7:
        /*0024*/ 	.byte	0x04, 0x12
        /*0026*/ 	.short	(.L_9 - .L_8)
	.align		4
.L_8:
        /*0028*/ 	.word	index@(triton_poi_fused__native_batch_norm_legit_no_training_relu_36)
        /*002c*/ 	.word	0x00000000
.L_9:


//--------------------- .nv.info.triton_poi_fused__native_batch_norm_legit_no_training_relu_36 --------------------------
	.section	.nv.info.triton_poi_fused__native_batch_norm_legit_no_training_relu_36,"",@"SHT_CUDA_INFO"
	.sectionflags	@""
	.align	4


	//----- nvinfo : EIATTR_CUDA_API_VERSION
	.align		4
        /*0000*/ 	.byte	0x04, 0x37
        /*0002*/ 	.short	(.L_11 - .L_10)
.L_10:
        /*0004*/ 	.word	0x0000007c


	//----- nvinfo : EIATTR_KPARAM_INFO
	.align		4
.L_11:
        /*0008*/ 	.byte	0x04, 0x17
        /*000a*/ 	.short	(.L_13 - .L_12)
.L_12:
        /*000c*/ 	.word	0x00000000
        /*0010*/ 	.short	0x0007
        /*0012*/ 	.short	0x0034
        /*0014*/ 	.byte	0x00, 0xf0, 0x11, 0x00


	//----- nvinfo : EIATTR_KPARAM_INFO
	.align		4
.L_13:
        /*0018*/ 	.byte	0x04, 0x17
        /*001a*/ 	.short	(.L_15 - .L_14)
.L_14:
        /*001c*/ 	.word	0x00000000
        /*0020*/ 	.short	0x0006
        /*0022*/ 	.short	0x0030
        /*0024*/ 	.byte	0x00, 0xf0, 0x11, 0x00


	//----- nvinfo : EIATTR_KPARAM_INFO
	.align		4
.L_15:
        /*0028*/ 	.byte	0x04, 0x17
        /*002a*/ 	.short	(.L_17 - .L_16)
.L_16:
        /*002c*/ 	.word	0x00000000
        /*0030*/ 	.short	0x0005
        /*0032*/ 	.short	0x0028
        /*0034*/ 	.byte	0x00, 0xf4, 0x21, 0x00


	//----- nvinfo : EIATTR_KPARAM_INFO
	.align		4
.L_17:
        /*0038*/ 	.byte	0x04, 0x17
        /*003a*/ 	.short	(.L_19 - .L_18)
.L_18:
        /*003c*/ 	.word	0x00000000
        /*0040*/ 	.short	0x0004
        /*0042*/ 	.short	0x0020
        /*0044*/ 	.byte	0x00, 0xf4, 0x21, 0x00


	//----- nvinfo : EIATTR_KPARAM_INFO
	.align		4
.L_19:
        /*0048*/ 	.byte	0x04, 0x17
        /*004a*/ 	.short	(.L_21 - .L_20)
.L_20:
        /*004c*/ 	.word	0x00000000
        /*0050*/ 	.short	0x0003
        /*0052*/ 	.short	0x0018
        /*0054*/ 	.byte	0x00, 0xf4, 0x21, 0x00


	//----- nvinfo : EIATTR_KPARAM_INFO
	.align		4
.L_21:
        /*0058*/ 	.byte	0x04, 0x17
        /*005a*/ 	.short	(.L_23 - .L_22)
.L_22:
        /*005c*/ 	.word	0x00000000
        /*0060*/ 	.short	0x0002
        /*0062*/ 	.short	0x0010
        /*0064*/ 	.byte	0x00, 0xf4, 0x21, 0x00


	//----- nvinfo : EIATTR_KPARAM_INFO
	.align		4
.L_23:
        /*0068*/ 	.byte	0x04, 0x17
        /*006a*/ 	.short	(.L_25 - .L_24)
.L_24:
        /*006c*/ 	.word	0x00000000
        /*0070*/ 	.short	0x0001
        /*0072*/ 	.short	0x0008
        /*0074*/ 	.byte	0x00, 0xf4, 0x21, 0x00


	//----- nvinfo : EIATTR_KPARAM_INFO
	.align		4
.L_25:
        /*0078*/ 	.byte	0x04, 0x17
        /*007a*/ 	.short	(.L_27 - .L_26)
.L_26:
        /*007c*/ 	.word	0x00000000
        /*0080*/ 	.short	0x0000
        /*0082*/ 	.short	0x0000
        /*0084*/ 	.byte	0x00, 0xf4, 0x21, 0x00


	//----- nvinfo : EIATTR_SPARSE_MMA_MASK
	.align		4
.L_27:
        /*0088*/ 	.byte	0x03, 0x50
        /*008a*/ 	.short	0x0000


	//----- nvinfo : EIATTR_MAXREG_COUNT
	.align		4
        /*008c*/ 	.byte	0x03, 0x1b
        /*008e*/ 	.short	0x00ff


	//----- nvinfo : EIATTR_EXIT_INSTR_OFFSETS
	.align		4
        /*0090*/ 	.byte	0x04, 0x1c
        /*0092*/ 	.short	(.L_29 - .L_28)


	//   ....[0]....
.L_28:
        /*0094*/ 	.word	0x00000790


	//   ....[1]....
        /*0098*/ 	.word	0x000007b0


	//----- nvinfo : EIATTR_REQNTID
	.align		4
.L_29:
        /*009c*/ 	.byte	0x04, 0x10
        /*009e*/ 	.short	(.L_31 - .L_30)
.L_30:
        /*00a0*/ 	.word	0x00000080
        /*00a4*/ 	.word	0x00000001
        /*00a8*/ 	.word	0x00000001


	//----- nvinfo : EIATTR_CBANK_PARAM_SIZE
	.align		4
.L_31:
        /*00ac*/ 	.byte	0x03, 0x19
        /*00ae*/ 	.short	0x0038


	//----- nvinfo : EIATTR_PARAM_CBANK
	.align		4
        /*00b0*/ 	.byte	0x04, 0x0a
        /*00b2*/ 	.short	(.L_33 - .L_32)
	.align		4
.L_32:
        /*00b4*/ 	.word	index@(.nv.constant0.triton_poi_fused__native_batch_norm_legit_no_training_relu_36)
        /*00b8*/ 	.short	0x0210
        /*00ba*/ 	.short	0x0038


	//----- nvinfo : EIATTR_SW_WAR
	.align		4
.L_33:
        /*00bc*/ 	.byte	0x04, 0x36
        /*00be*/ 	.short	(.L_35 - .L_34)
.L_34:
        /*00c0*/ 	.word	0x00000008
.L_35:


//--------------------- .nv.callgraph             --------------------------
	.section	.nv.callgraph,"",@"SHT_CUDA_CALLGRAPH"
	.align	4
	.sectionentsize	8
	.align		4
        /*0000*/ 	.word	0x00000000
	.align		4
        /*0004*/ 	.word	0xffffffff
	.align		4
        /*0008*/ 	.word	0x00000000
	.align		4
        /*000c*/ 	.word	0xfffffffe
	.align		4
        /*0010*/ 	.word	0x00000000
	.align		4
        /*0014*/ 	.word	0xfffffffd
	.align		4
        /*0018*/ 	.word	0x00000000
	.align		4
        /*001c*/ 	.word	0xfffffffc


//--------------------- .nv.constant4             --------------------------
	.section	.nv.constant4,"a",@progbits
	.align	8
	.align		8
.nv.constant4:
        /*0000*/ 	.dword	_$_str
	.align		8
        /*0008*/ 	.dword	_$_str_$_2


//--------------------- .text.triton_poi_fused__native_batch_norm_legit_no_training_relu_36 --------------------------
	.section	.text.triton_poi_fused__native_batch_norm_legit_no_training_relu_36,"ax",@progbits
	.align	128
        .global         triton_poi_fused__native_batch_norm_legit_no_training_relu_36
        .type           triton_poi_fused__native_batch_norm_legit_no_training_relu_36,@function
        .size           triton_poi_fused__native_batch_norm_legit_no_training_relu_36,(.L_x_1 - triton_poi_fused__native_batch_norm_legit_no_training_relu_36)
        .other          triton_poi_fused__native_batch_norm_legit_no_training_relu_36,@"STO_CUDA_ENTRY STV_DEFAULT"
triton_poi_fused__native_batch_norm_legit_no_training_relu_36:
.text.triton_poi_fused__native_batch_norm_legit_no_training_relu_36:
[----:B------:R-:W0:Y:S01]  /*0000*/  LDC R1, c[0x0][0x28] ;  /* 0x00000a00ff017b82 */ /* 0x000e220000000800 */
[----:B------:R-:W1:Y:S07]  /*0010*/  S2R R19, SR_CTAID.Y ;  /* 0x0000000000137919 */ /* 0x000e6e0000002600 */
[----:B------:R-:W2:Y:S01]  /*0020*/  LDC.64 R2, c[0x0][0x220] ;  /* 0x00008800ff027b82 */ /* 0x000ea20000000a00 */
[----:B------:R-:W-:Y:S01]  /*0030*/  HFMA2.MMA R23, -RZ, RZ, 0, 0 ;  /* 0x00000000ff177435 */ /* 0x000fe200000001ff */
[----:B------:R-:W-:Y:S01]  /*0040*/  ULDC.64 UR4, c[0x0][0x208] ;  /* 0x0000820000047ab9 */ /* 0x000fe20000000a00 */
[----:B------:R-:W3:Y:S01]  /*0050*/  S2R R0, SR_TID.X ;  /* 0x0000000000007919 */ /* 0x000ee20000002100 */
[----:B------:R-:W4:Y:S04]  /*0060*/  S2R R21, SR_CTAID.X ;  /* 0x0000000000157919 */ /* 0x000f280000002500 */
[----:B------:R-:W5:Y:S01]  /*0070*/  LDC.64 R6, c[0x0][0x210] ;  /* 0x00008400ff067b82 */ /* 0x000f620000000a00 */
[----:B------:R-:W-:-:S07]  /*0080*/  CS2R R16, SRZ ;  /* 0x0000000000107805 */ /* 0x000fce000001ff00 */
[----:B------:R-:W5:Y:S01]  /*0090*/  LDC.64 R8, c[0x0][0x218] ;  /* 0x00008600ff087b82 */ /* 0x000f620000000a00 */
[C---:B-1----:R-:W-:Y:S01]  /*00a0*/  IMAD.HI R18, R19.reuse, 0x2aaaaaab, RZ ;  /* 0x2aaaaaab13127827 */ /* 0x042fe200078e02ff */
[----:B------:R-:W-:-:S04]  /*00b0*/  ISETP.GE.AND P2, PT, R19, 0x600, PT ;  /* 0x000006001300780c */ /* 0x000fc80003f46270 */
[----:B------:R-:W-:-:S04]  /*00c0*/  SHF.R.U32.HI R5, RZ, 0x1f, R18 ;  /* 0x0000001fff057819 */ /* 0x000fc80000011612 */
[----:B------:R-:W-:-:S05]  /*00d0*/  LEA.HI.SX32 R18, R18, R5, 0x1a ;  /* 0x0000000512127211 */ /* 0x000fca00078fd2ff */
[----:B------:R-:W-:-:S04]  /*00e0*/  IMAD R19, R18, -0x180, R19 ;  /* 0xfffffe8012137824 */ /* 0x000fc800078e0213 */
[----:B--2---:R-:W-:-:S05]  /*00f0*/  IMAD.WIDE R2, R19, 0x4, R2 ;  /* 0x0000000413027825 */ /* 0x004fca00078e0202 */
[----:B------:R5:W2:Y:S01]  /*0100*/  @!P2 LDG.E.EL R23, desc[UR4][R2.64] ;  /* 0x000000040217a981 */ /* 0x000aa2000c2e1900 */
[----:B---3--:R-:W-:Y:S01]  /*0110*/  SHF.L.U32 R0, R0, 0x2, RZ ;  /* 0x0000000200007819 */ /* 0x008fe200000006ff */
[----:B------:R-:W-:Y:S01]  /*0120*/  IMAD R4, R18, 0x54600, R19 ;  /* 0x0005460012047824 */ /* 0x000fe200078e0213 */
[----:B------:R-:W-:Y:S02]  /*0130*/  HFMA2.MMA R20, -RZ, RZ, 0, 0 ;  /* 0x00000000ff147435 */ /* 0x000fe400000001ff */
[----:B------:R-:W-:-:S04]  /*0140*/  LOP3.LUT R0, R0, 0x1fc, RZ, 0xc0, !PT ;  /* 0x000001fc00007812 */ /* 0x000fc800078ec0ff */
[----:B----4-:R-:W-:Y:S02]  /*0150*/  LEA R21, R21, R0, 0xa ;  /* 0x0000000015157211 */ /* 0x010fe400078e50ff */
[----:B------:R-:W-:Y:S02]  /*0160*/  MOV R0, RZ ;  /* 0x000000ff00007202 */ /* 0x000fe40000000f00 */
[C---:B------:R-:W-:Y:S01]  /*0170*/  ISETP.LT.AND P1, PT, R21.reuse, 0x384, !P2 ;  /* 0x000003841500780c */ /* 0x040fe20005721270 */
[----:B------:R-:W-:Y:S01]  /*0180*/  IMAD R29, R21, 0x180, R4 ;  /* 0x00000180151d7824 */ /* 0x000fe200078e0204 */
[----:B------:R-:W-:Y:S01]  /*0190*/  IADD3 R22, R21, 0x200, RZ ;  /* 0x0000020015167810 */ /* 0x000fe20007ffe0ff */
[----:B------:R-:W1:Y:S02]  /*01a0*/  LDC.64 R4, c[0x0][0x230] ;  /* 0x00008c00ff047b82 */ /* 0x000e640000000a00 */
[----:B-----5:R-:W-:Y:S01]  /*01b0*/  IMAD.WIDE R2, R29, 0x4, R6 ;  /* 0x000000041d027825 */ /* 0x020fe200078e0206 */
[----:B------:R-:W-:-:S02]  /*01c0*/  IADD3 R13, R29, 0x300, RZ ;  /* 0x000003001d0d7810 */ /* 0x000fc40007ffe0ff */
[----:B------:R-:W-:Y:S02]  /*01d0*/  IADD3 R11, R29, 0x180, RZ ;  /* 0x000001801d0b7810 */ /* 0x000fe40007ffe0ff */
[----:B------:R-:W-:Y:S01]  /*01e0*/  IADD3 R25, R29, 0x480, RZ ;  /* 0x000004801d197810 */ /* 0x000fe20007ffe0ff */
[--C-:B------:R-:W-:Y:S02]  /*01f0*/  IMAD.WIDE R12, R13, 0x4, R6.reuse ;  /* 0x000000040d0c7825 */ /* 0x100fe400078e0206 */
[----:B------:R3:W4:Y:S01]  /*0200*/  @P1 LDG.E.EL R16, desc[UR4][R2.64] ;  /* 0x0000000402101981 */ /* 0x000722000c2e1900 */
[----:B------:R-:W-:Y:S01]  /*0210*/  ISETP.LT.AND P0, PT, R22, 0x384, !P2 ;  /* 0x000003841600780c */ /* 0x000fe20005701270 */
[--C-:B------:R-:W-:Y:S01]  /*0220*/  IMAD.WIDE R10, R11, 0x4, R6.reuse ;  /* 0x000000040b0a7825 */ /* 0x100fe200078e0206 */
[----:B------:R-:W-:Y:S01]  /*0230*/  IADD3 R28, R29, 0x30000, RZ ;  /* 0x000300001d1c7810 */ /* 0x000fe20007ffe0ff */
[----:B------:R5:W4:Y:S01]  /*0240*/  @P1 LDG.E.EL R20, desc[UR4][R12.64] ;  /* 0x000000040c141981 */ /* 0x000b22000c2e1900 */
[----:B------:R-:W-:Y:S01]  /*0250*/  IADD3 R15, R29, 0x30480, RZ ;  /* 0x000304801d0f7810 */ /* 0x000fe20007ffe0ff */
[----:B------:R-:W-:Y:S01]  /*0260*/  IMAD.WIDE R24, R25, 0x4, R6 ;  /* 0x0000000419187825 */ /* 0x000fe200078e0206 */
[----:B------:R-:W-:Y:S01]  /*0270*/  CS2R R26, SRZ ;  /* 0x00000000001a7805 */ /* 0x000fe2000001ff00 */
[----:B------:R5:W4:Y:S01]  /*0280*/  @P1 LDG.E.EL R0, desc[UR4][R10.64] ;  /* 0x000000040a001981 */ /* 0x000b22000c2e1900 */
[----:B---3--:R-:W3:Y:S01]  /*0290*/  LDC.64 R2, c[0x0][0x228] ;  /* 0x00008a00ff027b82 */ /* 0x008ee20000000a00 */
[----:B-----5:R-:W-:-:S02]  /*02a0*/  IADD3 R13, R29, 0x30180, RZ ;  /* 0x000301801d0d7810 */ /* 0x020fc40007ffe0ff */
[----:B------:R5:W4:Y:S01]  /*02b0*/  @P1 LDG.E.EL R17, desc[UR4][R24.64] ;  /* 0x0000000418111981 */ /* 0x000b22000c2e1900 */
[----:B------:R-:W-:Y:S01]  /*02c0*/  IADD3 R29, R29, 0x30300, RZ ;  /* 0x000303001d1d7810 */ /* 0x000fe20007ffe0ff */
[----:B0-----:R-:W-:-:S04]  /*02d0*/  IMAD.WIDE R8, R19, 0x4, R8 ;  /* 0x0000000413087825 */ /* 0x001fc800078e0208 */
[--C-:B------:R-:W-:Y:S01]  /*02e0*/  IMAD.WIDE R10, R28, 0x4, R6.reuse ;  /* 0x000000041c0a7825 */ /* 0x100fe200078e0206 */
[----:B------:R-:W-:Y:S01]  /*02f0*/  MOV R28, RZ ;  /* 0x000000ff001c7202 */ /* 0x000fe20000000f00 */
[----:B------:R-:W4:Y:S02]  /*0300*/  @!P2 LDG.E.EL R27, desc[UR4][R8.64] ;  /* 0x00000004081ba981 */ /* 0x000f24000c2e1900 */
[----:B------:R-:W-:Y:S01]  /*0310*/  IMAD.WIDE R14, R15, 0x4, R6 ;  /* 0x000000040f0e7825 */ /* 0x000fe200078e0206 */
[----:B-----5:R-:W-:-:S03]  /*0320*/  CS2R R24, SRZ ;  /* 0x0000000000187805 */ /* 0x020fc6000001ff00 */
[--C-:B------:R-:W-:Y:S01]  /*0330*/  IMAD.WIDE R12, R13, 0x4, R6.reuse ;  /* 0x000000040d0c7825 */ /* 0x100fe200078e0206 */
[----:B------:R0:W5:Y:S03]  /*0340*/  @P0 LDG.E.EL R26, desc[UR4][R14.64] ;  /* 0x000000040e1a0981 */ /* 0x000166000c2e1900 */
[----:B------:R-:W-:Y:S01]  /*0350*/  IMAD.WIDE R6, R29, 0x4, R6 ;  /* 0x000000041d067825 */ /* 0x000fe200078e0206 */
[----:B------:R-:W5:Y:S03]  /*0360*/  @P0 LDG.E.EL R28, desc[UR4][R12.64] ;  /* 0x000000040c1c0981 */ /* 0x000f66000c2e1900 */
[----:B---3--:R-:W-:Y:S01]  /*0370*/  IMAD.WIDE R2, R19, 0x4, R2 ;  /* 0x0000000413027825 */ /* 0x008fe200078e0202 */
[----:B------:R3:W5:Y:S01]  /*0380*/  @P0 LDG.E.EL R25, desc[UR4][R6.64] ;  /* 0x0000000406190981 */ /* 0x000762000c2e1900 */
[----:B0-----:R-:W-:-:S02]  /*0390*/  CS2R R14, SRZ ;  /* 0x00000000000e7805 */ /* 0x001fc4000001ff00 */
[----:B-1----:R-:W-:Y:S01]  /*03a0*/  IMAD.WIDE R4, R19, 0x4, R4 ;  /* 0x0000000413047825 */ /* 0x002fe200078e0204 */
[----:B------:R-:W5:Y:S04]  /*03b0*/  @P0 LDG.E.EL R24, desc[UR4][R10.64] ;  /* 0x000000040a180981 */ /* 0x000f68000c2e1900 */
[----:B------:R0:W5:Y:S04]  /*03c0*/  @!P2 LDG.E.EL R15, desc[UR4][R2.64] ;  /* 0x00000004020fa981 */ /* 0x000168000c2e1900 */
[----:B------:R4:W5:Y:S01]  /*03d0*/  @!P2 LDG.E.EL R14, desc[UR4][R4.64] ;  /* 0x00000004040ea981 */ /* 0x000962000c2e1900 */
[----:B---3--:R-:W-:Y:S01]  /*03e0*/  HFMA2.MMA R7, -RZ, RZ, 1.625, 0 ;  /* 0x3e800000ff077435 */ /* 0x008fe200000001ff */
[----:B0-----:R-:W0:Y:S01]  /*03f0*/  LDC.64 R2, c[0x0][0x238] ;  /* 0x00008e00ff027b82 */ /* 0x001e220000000a00 */
[----:B------:R-:W-:-:S04]  /*0400*/  IMAD R9, R18, 0x440, R19 ;  /* 0x0000044012097824 */ /* 0x000fc800078e0213 */
[----:B------:R-:W-:-:S05]  /*0410*/  IMAD R9, R9, 0x384, RZ ;  /* 0x0000038409097824 */ /* 0x000fca00078e02ff */
[----:B------:R-:W-:Y:S02]  /*0420*/  IADD3 R21, R21, R9, RZ ;  /* 0x0000000915157210 */ /* 0x000fe40007ffe0ff */
[----:B------:R-:W-:Y:S01]  /*0430*/  IADD3 R9, R22, R9, RZ ;  /* 0x0000000916097210 */ /* 0x000fe20007ffe0ff */
[----:B--2---:R-:W-:-:S04]  /*0440*/  FADD R23, R23, 9.9999997473787516356e-06 ;  /* 0x3727c5ac17177421 */ /* 0x004fc80000000000 */
[----:B------:R-:W1:Y:S02]  /*0450*/  MUFU.SQRT R8, R23 ;  /* 0x0000001700087308 */ /* 0x000e640000002000 */
[C---:B-1----:R-:W-:Y:S02]  /*0460*/  FSETP.GT.AND P2, PT, R8.reuse, 8.50705917302346158658e+37, PT ;  /* 0x7e8000000800780b */ /* 0x042fe40003f44000 */
[----:B------:R-:W-:-:S11]  /*0470*/  FSETP.GEU.AND P3, PT, R8, 1.175494350822287508e-38, PT ;  /* 0x008000000800780b */ /* 0x000fd60003f6e000 */
[----:B------:R-:W-:-:S04]  /*0480*/  @P2 FMUL R8, R8, 0.25 ;  /* 0x3e80000008082820 */ /* 0x000fc80000400000 */
[----:B------:R-:W-:-:S06]  /*0490*/  @!P3 FMUL R8, R8, 16777216 ;  /* 0x4b8000000808b820 */ /* 0x000fcc0000400000 */
[----:B------:R-:W1:Y:S01]  /*04a0*/  MUFU.RCP R8, R8 ;  /* 0x0000000800087308 */ /* 0x000e620000001000 */
[----:B------:R-:W-:-:S05]  /*04b0*/  FSEL R7, R7, 1, P2 ;  /* 0x3f80000007077808 */ /* 0x000fca0001000000 */
[----:B------:R-:W-:Y:S01]  /*04c0*/  @!P3 FMUL R7, R7, 16777216 ;  /* 0x4b8000000707b820 */ /* 0x000fe20000400000 */
[C---:B----4-:R-:W-:Y:S01]  /*04d0*/  FADD R5, -R27.reuse, R16 ;  /* 0x000000101b057221 */ /* 0x050fe20000000100 */
[C---:B------:R-:W-:Y:S01]  /*04e0*/  FADD R11, -R27.reuse, R20 ;  /* 0x000000141b0b7221 */ /* 0x040fe20000000100 */
[C---:B------:R-:W-:Y:S01]  /*04f0*/  FADD R23, -R27.reuse, R17 ;  /* 0x000000111b177221 */ /* 0x040fe20000000100 */
[----:B-1----:R-:W-:Y:S01]  /*0500*/  FMUL R4, R8, R7 ;  /* 0x0000000708047220 */ /* 0x002fe20000400000 */
[C---:B------:R-:W-:Y:S01]  /*0510*/  FADD R7, -R27.reuse, R0 ;  /* 0x000000001b077221 */ /* 0x040fe20000000100 */
[C---:B-----5:R-:W-:Y:S01]  /*0520*/  FADD R13, -R27.reuse, R26 ;  /* 0x0000001a1b0d7221 */ /* 0x060fe20000000100 */
[C---:B------:R-:W-:Y:S01]  /*0530*/  FADD R19, -R27.reuse, R28 ;  /* 0x0000001c1b137221 */ /* 0x040fe20000000100 */
[C---:B------:R-:W-:Y:S01]  /*0540*/  FMUL R23, R4.reuse, R23 ;  /* 0x0000001704177220 */ /* 0x040fe20000400000 */
[C---:B------:R-:W-:Y:S01]  /*0550*/  FMUL R7, R4.reuse, R7 ;  /* 0x0000000704077220 */ /* 0x040fe20000400000 */
[C---:B------:R-:W-:Y:S01]  /*0560*/  FADD R17, -R27.reuse, R25 ;  /* 0x000000191b117221 */ /* 0x040fe20000000100 */
[C---:B------:R-:W-:Y:S01]  /*0570*/  FMUL R25, R4.reuse, R11 ;  /* 0x0000000b04197220 */ /* 0x040fe20000400000 */
[C---:B------:R-:W-:Y:S01]  /*0580*/  FMUL R5, R4.reuse, R5 ;  /* 0x0000000504057220 */ /* 0x040fe20000400000 */
[----:B------:R-:W-:Y:S01]  /*0590*/  FADD R27, -R27, R24 ;  /* 0x000000181b1b7221 */ /* 0x000fe20000000100 */
[C---:B------:R-:W-:Y:S01]  /*05a0*/  FMUL R13, R4.reuse, R13 ;  /* 0x0000000d040d7220 */ /* 0x040fe20000400000 */
[C---:B------:R-:W-:Y:S01]  /*05b0*/  FMUL R17, R4.reuse, R17 ;  /* 0x0000001104117220 */ /* 0x040fe20000400000 */
[C---:B------:R-:W-:Y:S01]  /*05c0*/  FMUL R19, R4.reuse, R19 ;  /* 0x0000001304137220 */ /* 0x040fe20000400000 */
[----:B------:R-:W-:Y:S01]  /*05d0*/  FMUL R27, R4, R27 ;  /* 0x0000001b041b7220 */ /* 0x000fe20000400000 */
[-CC-:B------:R-:W-:Y:S01]  /*05e0*/  FFMA R23, R23, R15.reuse, R14.reuse ;  /* 0x0000000f17177223 */ /* 0x180fe2000000000e */
[-CC-:B------:R-:W-:Y:S01]  /*05f0*/  FFMA R25, R25, R15.reuse, R14.reuse ;  /* 0x0000000f19197223 */ /* 0x180fe2000000000e */
[-CC-:B------:R-:W-:Y:S01]  /*0600*/  FFMA R0, R7, R15.reuse, R14.reuse ;  /* 0x0000000f07007223 */ /* 0x180fe2000000000e */
[----:B------:R-:W-:-:S02]  /*0610*/  FFMA R4, R5, R15, R14 ;  /* 0x0000000f05047223 */ /* 0x000fc4000000000e */
[----:B------:R-:W-:Y:S02]  /*0620*/  FSETP.GEU.AND P2, PT, R23, RZ, PT ;  /* 0x000000ff1700720b */ /* 0x000fe40003f4e000 */
[----:B------:R-:W-:Y:S02]  /*0630*/  FSETP.GEU.AND P3, PT, R25, RZ, PT ;  /* 0x000000ff1900720b */ /* 0x000fe40003f6e000 */
[----:B------:R-:W-:Y:S02]  /*0640*/  FSETP.GEU.AND P4, PT, R0, RZ, PT ;  /* 0x000000ff0000720b */ /* 0x000fe40003f8e000 */
[----:B------:R-:W-:Y:S01]  /*0650*/  FSETP.GEU.AND P5, PT, R4, RZ, PT ;  /* 0x000000ff0400720b */ /* 0x000fe20003fae000 */
[----:B0-----:R-:W-:Y:S01]  /*0660*/  IMAD.WIDE R10, R21, 0x4, R2 ;  /* 0x00000004150a7825 */ /* 0x001fe200078e0202 */
[----:B------:R-:W-:-:S03]  /*0670*/  SEL R7, R23, RZ, P2 ;  /* 0x000000ff17077207 */ /* 0x000fc60001000000 */
[-CC-:B------:R-:W-:Y:S01]  /*0680*/  FFMA R13, R13, R15.reuse, R14.reuse ;  /* 0x0000000f0d0d7223 */ /* 0x180fe2000000000e */
[----:B------:R-:W-:Y:S02]  /*0690*/  SEL R6, R25, RZ, P3 ;  /* 0x000000ff19067207 */ /* 0x000fe40001800000 */
[----:B------:R-:W-:Y:S02]  /*06a0*/  SEL R5, R0, RZ, P4 ;  /* 0x000000ff00057207 */ /* 0x000fe40002000000 */
[----:B------:R-:W-:Y:S01]  /*06b0*/  SEL R4, R4, RZ, P5 ;  /* 0x000000ff04047207 */ /* 0x000fe20002800000 */
[-CC-:B------:R-:W-:Y:S01]  /*06c0*/  FFMA R27, R27, R15.reuse, R14.reuse ;  /* 0x0000000f1b1b7223 */ /* 0x180fe2000000000e */
[-CC-:B------:R-:W-:Y:S01]  /*06d0*/  FFMA R17, R17, R15.reuse, R14.reuse ;  /* 0x0000000f11117223 */ /* 0x180fe2000000000e */
[----:B------:R-:W-:Y:S02]  /*06e0*/  FFMA R19, R19, R15, R14 ;  /* 0x0000000f13137223 */ /* 0x000fe4000000000e */
[----:B------:R0:W-:Y:S01]  /*06f0*/  @P1 STG.E.128 desc[UR4][R10.64], R4 ;  /* 0x000000040a001986 */ /* 0x0001e2000c101d04 */
[----:B------:R-:W-:-:S02]  /*0700*/  FSETP.GEU.AND P1, PT, R13, RZ, PT ;  /* 0x000000ff0d00720b */ /* 0x000fc40003f2e000 */
[----:B------:R-:W-:Y:S02]  /*0710*/  FSETP.GEU.AND P2, PT, R17, RZ, PT ;  /* 0x000000ff1100720b */ /* 0x000fe40003f4e000 */
[----:B------:R-:W-:Y:S02]  /*0720*/  FSETP.GEU.AND P3, PT, R19, RZ, PT ;  /* 0x000000ff1300720b */ /* 0x000fe40003f6e000 */
[----:B------:R-:W-:Y:S01]  /*0730*/  FSETP.GEU.AND P4, PT, R27, RZ, PT ;  /* 0x000000ff1b00720b */ /* 0x000fe20003f8e000 */
[----:B------:R-:W-:Y:S01]  /*0740*/  IMAD.WIDE R2, R9, 0x4, R2 ;  /* 0x0000000409027825 */ /* 0x000fe200078e0202 */
[----:B------:R-:W-:Y:S02]  /*0750*/  SEL R15, R13, RZ, P1 ;  /* 0x000000ff0d0f7207 */ /* 0x000fe40000800000 */
[----:B------:R-:W-:Y:S02]  /*0760*/  SEL R14, R17, RZ, P2 ;  /* 0x000000ff110e7207 */ /* 0x000fe40001000000 */
[----:B------:R-:W-:-:S02]  /*0770*/  SEL R13, R19, RZ, P3 ;  /* 0x000000ff130d7207 */ /* 0x000fc40001800000 */
[----:B------:R-:W-:Y:S01]  /*0780*/  SEL R12, R27, RZ, P4 ;  /* 0x000000ff1b0c7207 */ /* 0x000fe20002000000 */
[----:B0-----:R-:W-:Y:S06]  /*0790*/  @!P0 EXIT ;  /* 0x000000000000894d */ /* 0x001fec0003800000 */
[----:B------:R-:W-:Y:S01]  /*07a0*/  STG.E.128 desc[UR4][R2.64], R12 ;  /* 0x0000000c02007986 */ /* 0x000fe2000c101d04 */
[----:B------:R-:W-:Y:S05]  /*07b0*/  EXIT ;  /* 0x000000000000794d */ /* 0x000fea0003800000 */
.L_x_0:
[----:B------:R-:W-:-:S00]  /*07c0*/  BRA `(.L_x_0) ;  /* 0xfffffffc00fc7947 */ /* 0x000fc0000383ffff */
[----:B------:R-:W-:-:S00]  /*07d0*/  NOP ;  /* 0x0000000000007918 */ /* 0x000fc00000000000 */
        /* <DEDUP_REMOVED lines=10> */
.L_x_1:


//--------------------- .nv.global.init           --------------------------
	.section	.nv.global.init,"aw",@progbits
.nv.global.init:
	.type		_$_str,@object
	.size		_$_str,(_$_str_$_2 - _$_str)
_$_str:
        /*0000*/ 	.byte	0x5f, 0x5f, 0x43, 0x55, 0x44, 0x41, 0x5f, 0x46, 0x54, 0x5a, 0x00
	.type		_$_str_$_2,@object
	.size		_$_str_$_2,(.L_1 - _$_str_$_2)
_$_str_$_2:
        /*000b*/ 	.byte	0x5f, 0x5f, 0x43, 0x55, 0x44, 0x41, 0x5f, 0x50, 0x52, 0x45, 0x43, 0x5f, 0x53, 0x51, 0x52, 0x54
        /*001b*/ 	.byte	0x00
.L_1:


//--------------------- .nv.constant0.triton_poi_fused__native_batch_norm_legit_no_training_relu_36 --------------------------
	.section	.nv.constant0.triton_poi_fused__native_batch_norm_legit_no_training_relu_36,"a",@progbits
	.sectionflags	@""
	.align	4
.nv.constant0.triton_poi_fused__native_batch_norm_legit_no_training_relu_36:
	.zero		584
